//
// Generated by NVIDIA NVVM Compiler
//
// Compiler Build ID: CL-36424714
// Cuda compilation tools, release 13.0, V13.0.88
// Based on NVVM 20.0.0
//

.version 9.0
.target sm_100
.address_size 64

	// .globl	_Z6derivsPKdPdS1_S1_
// _ZZ6derivsPKdPdS1_S1_E4tile has been demoted
// _ZZ6derivsPKdPdS1_S1_E6tile_x has been demoted

.visible .entry _Z6derivsPKdPdS1_S1_(
	.param .u64 .ptr .align 1 _Z6derivsPKdPdS1_S1__param_0,
	.param .u64 .ptr .align 1 _Z6derivsPKdPdS1_S1__param_1,
	.param .u64 .ptr .align 1 _Z6derivsPKdPdS1_S1__param_2,
	.param .u64 .ptr .align 1 _Z6derivsPKdPdS1_S1__param_3
)
{
	.reg .pred 	%p<3>;
	.reg .b32 	%r<12>;
	.reg .b64 	%rd<16>;
	.reg .b64 	%fd<14>;
	// demoted variable
	.shared .align 8 .b8 _ZZ6derivsPKdPdS1_S1_E4tile[8192];
	// demoted variable
	.shared .align 8 .b8 _ZZ6derivsPKdPdS1_S1_E6tile_x[8192];
	ld.param.u64 	%rd4, [_Z6derivsPKdPdS1_S1__param_0];
	ld.param.u64 	%rd1, [_Z6derivsPKdPdS1_S1__param_1];
	ld.param.u64 	%rd2, [_Z6derivsPKdPdS1_S1__param_2];
	ld.param.u64 	%rd3, [_Z6derivsPKdPdS1_S1__param_3];
	cvta.to.global.u64 	%rd5, %rd4;
	mov.u32 	%r5, %tid.x;
	mov.u32 	%r1, %tid.y;
	shl.b32 	%r6, %r1, 5;
	add.s32 	%r2, %r6, %r5;
	mul.wide.u32 	%rd6, %r2, 8;
	add.s64 	%rd7, %rd5, %rd6;
	ld.global.f64 	%fd1, [%rd7];
	shl.b32 	%r7, %r2, 3;
	mov.u32 	%r8, _ZZ6derivsPKdPdS1_S1_E4tile;
	add.s32 	%r3, %r8, %r7;
	st.shared.f64 	[%r3], %fd1;
	bar.sync 	0;
	add.s32 	%r9, %r5, -1;
	setp.gt.u32 	%p1, %r9, 29;
	mov.u32 	%r10, _ZZ6derivsPKdPdS1_S1_E6tile_x;
	add.s32 	%r4, %r10, %r7;
	@%p1 bra 	$L__BB0_2;
	cvta.to.global.u64 	%rd8, %rd1;
	ld.shared.f64 	%fd2, [%r3+8];
	ld.shared.f64 	%fd3, [%r3+-8];
	sub.f64 	%fd4, %fd2, %fd3;
	mul.f64 	%fd5, %fd4, 0d3FE0000000000000;
	st.shared.f64 	[%r4], %fd5;
	add.s64 	%rd10, %rd8, %rd6;
	st.global.f64 	[%rd10], %fd5;
$L__BB0_2:
	bar.sync 	0;
	add.s32 	%r11, %r1, -1;
	setp.gt.u32 	%p2, %r11, 29;
	@%p2 bra 	$L__BB0_4;
	ld.shared.f64 	%fd6, [%r3+256];
	ld.shared.f64 	%fd7, [%r3+-256];
	sub.f64 	%fd8, %fd6, %fd7;
	mul.f64 	%fd9, %fd8, 0d3FE0000000000000;
	cvta.to.global.u64 	%rd11, %rd2;
	add.s64 	%rd13, %rd11, %rd6;
	st.global.f64 	[%rd13], %fd9;
	ld.shared.f64 	%fd10, [%r4+256];
	ld.shared.f64 	%fd11, [%r4+-256];
	sub.f64 	%fd12, %fd10, %fd11;
	mul.f64 	%fd13, %fd12, 0d3FE0000000000000;
	cvta.to.global.u64 	%rd14, %rd3;
	add.s64 	%rd15, %rd14, %rd6;
	st.global.f64 	[%rd15], %fd13;
$L__BB0_4:
	ret;

}


// ===== COMPILED SASS (sm_100) =====

	.target	sm_100

	.elftype	@"ET_EXEC"


//--------------------- .note.nv.tkinfo           --------------------------
	.section	.note.nv.tkinfo,"",@"SHT_NOTE"
	.sectionflags	@"SHF_NOTE_NV_TKINFO"
	.tkinfo
        /*0018*/ 	.word	0x00000002
        /*0030*/ 	.string	""
        /*0030*/ 	.string	"ptxas"
        /*0030*/ 	.string	"Cuda compilation tools, release 13.0, V13.0.88"
        /*0030*/ 	.string	"Build cuda_13.0.r13.0/compiler.36424714_0"
        /*0030*/ 	.string	"-arch sm_100 -m 64 "



//--------------------- .note.nv.cuinfo           --------------------------
	.section	.note.nv.cuinfo,"",@"SHT_NOTE"
	.sectionflags	@"SHF_NOTE_NV_CUINFO"
        /*0018*/ 	.short	0x0002
        /*001a*/ 	.short	0x0064
        /*001c*/ 	.short	0x0082
	.zero		2


//--------------------- .nv.info                  --------------------------
	.section	.nv.info,"",@"SHT_CUDA_INFO"
	.align	4


	//----- nvinfo : EIATTR_REGCOUNT
	.align		4
        /*0000*/ 	.byte	0x04, 0x2f
        /*0002*/ 	.short	(.L_1 - .L_0)
	.align		4
.L_0:
        /*0004*/ 	.word	index@(_Z6derivsPKdPdS1_S1_)
        /*0008*/ 	.word	0x00000014


	//----- nvinfo : EIATTR_FRAME_SIZE
	.align		4
.L_1:
        /*000c*/ 	.byte	0x04, 0x11
        /*000e*/ 	.short	(.L_3 - .L_2)
	.align		4
.L_2:
        /*0010*/ 	.word	index@(_Z6derivsPKdPdS1_S1_)
        /*0014*/ 	.word	0x00000000


	//----- nvinfo : EIATTR_MIN_STACK_SIZE
	.align		4
.L_3:
        /*0018*/ 	.byte	0x04, 0x12
        /*001a*/ 	.short	(.L_5 - .L_4)
	.align		4
.L_4:
        /*001c*/ 	.word	index@(_Z6derivsPKdPdS1_S1_)
        /*0020*/ 	.word	0x00000000
.L_5:


//--------------------- .nv.compat                --------------------------
	.section	.nv.compat,"",@"SHT_CUDA_COMPAT_INFO"
	.align	4
        /*0000*/ 	.byte	0x02, 0x09, 0x00, 0x00, 0x02, 0x02, 0x01, 0x00, 0x02, 0x05, 0x05, 0x00, 0x03, 0x07, 0x01, 0x01
        /*0010*/ 	.byte	0x02, 0x03, 0x00, 0x00, 0x02, 0x06, 0x01, 0x00, 0x04, 0x0b, 0x08, 0x00, 0x01, 0x00, 0x00, 0x00
        /*0020*/ 	.byte	0x00, 0x00, 0x00, 0x00


//--------------------- .nv.info._Z6derivsPKdPdS1_S1_ --------------------------
	.section	.nv.info._Z6derivsPKdPdS1_S1_,"",@"SHT_CUDA_INFO"
	.sectionflags	@""
	.align	4


	//----- nvinfo : EIATTR_CUDA_API_VERSION
	.align		4
        /*0000*/ 	.byte	0x04, 0x37
        /*0002*/ 	.short	(.L_7 - .L_6)
.L_6:
        /*0004*/ 	.word	0x00000082


	//----- nvinfo : EIATTR_KPARAM_INFO
	.align		4
.L_7:
        /*0008*/ 	.byte	0x04, 0x17
        /*000a*/ 	.short	(.L_9 - .L_8)
.L_8:
        /*000c*/ 	.word	0x00000000
        /*0010*/ 	.short	0x0003
        /*0012*/ 	.short	0x0018
        /*0014*/ 	.byte	0x00, 0xf5, 0x21, 0x00


	//----- nvinfo : EIATTR_KPARAM_INFO
	.align		4
.L_9:
        /*0018*/ 	.byte	0x04, 0x17
        /*001a*/ 	.short	(.L_11 - .L_10)
.L_10:
        /*001c*/ 	.word	0x00000000
        /*0020*/ 	.short	0x0002
        /*0022*/ 	.short	0x0010
        /*0024*/ 	.byte	0x00, 0xf5, 0x21, 0x00


	//----- nvinfo : EIATTR_KPARAM_INFO
	.align		4
.L_11:
        /*0028*/ 	.byte	0x04, 0x17
        /*002a*/ 	.short	(.L_13 - .L_12)
.L_12:
        /*002c*/ 	.word	0x00000000
        /*0030*/ 	.short	0x0001
        /*0032*/ 	.short	0x0008
        /*0034*/ 	.byte	0x00, 0xf5, 0x21, 0x00


	//----- nvinfo : EIATTR_KPARAM_INFO
	.align		4
.L_13:
        /*0038*/ 	.byte	0x04, 0x17
        /*003a*/ 	.short	(.L_15 - .L_14)
.L_14:
        /*003c*/ 	.word	0x00000000
        /*0040*/ 	.short	0x0000
        /*0042*/ 	.short	0x0000
        /*0044*/ 	.byte	0x00, 0xf5, 0x21, 0x00


	//----- nvinfo : EIATTR_SPARSE_MMA_MASK
	.align		4
.L_15:
        /*0048*/ 	.byte	0x03, 0x50
        /*004a*/ 	.short	0x0000


	//----- nvinfo : EIATTR_MAXREG_COUNT
	.align		4
        /*004c*/ 	.byte	0x03, 0x1b
        /*004e*/ 	.short	0x00ff


	//----- nvinfo : EIATTR_NUM_BARRIERS
	.align		4
        /*0050*/ 	.byte	0x02, 0x4c
        /*0052*/ 	.byte	0x01
	.zero		1


	//----- nvinfo : EIATTR_MERCURY_ISA_VERSION
	.align		4
        /*0054*/ 	.byte	0x03, 0x5f
        /*0056*/ 	.short	0x0101


	//----- nvinfo : EIATTR_VRC_CTA_INIT_COUNT
	.align		4
        /*0058*/ 	.byte	0x02, 0x4a
	.zero		1
	.zero		1


	//----- nvinfo : EIATTR_EXIT_INSTR_OFFSETS
	.align		4
        /*005c*/ 	.byte	0x04, 0x1c
        /*005e*/ 	.short	(.L_17 - .L_16)


	//   ....[0]....
.L_16:
        /*0060*/ 	.word	0x000001e0


	//   ....[1]....
        /*0064*/ 	.word	0x000002d0


	//----- nvinfo : EIATTR_CBANK_PARAM_SIZE
	.align		4
.L_17:
        /*0068*/ 	.byte	0x03, 0x19
        /*006a*/ 	.short	0x0020


	//----- nvinfo : EIATTR_PARAM_CBANK
	.align		4
        /*006c*/ 	.byte	0x04, 0x0a
        /*006e*/ 	.short	(.L_19 - .L_18)
	.align		4
.L_18:
        /*0070*/ 	.word	index@(.nv.constant0._Z6derivsPKdPdS1_S1_)
        /*0074*/ 	.short	0x0380
        /*0076*/ 	.short	0x0020


	//----- nvinfo : EIATTR_SW_WAR
	.align		4
.L_19:
        /*0078*/ 	.byte	0x04, 0x36
        /*007a*/ 	.short	(.L_21 - .L_20)
.L_20:
        /*007c*/ 	.word	0x00000008
.L_21:


//--------------------- .nv.callgraph             --------------------------
	.section	.nv.callgraph,"",@"SHT_CUDA_CALLGRAPH"
	.align	4
	.sectionentsize	8
	.align		4
        /*0000*/ 	.word	0x00000000
	.align		4
        /*0004*/ 	.word	0xffffffff
	.align		4
        /*0008*/ 	.word	0x00000000
	.align		4
        /*000c*/ 	.word	0xfffffffe
	.align		4
        /*0010*/ 	.word	0x00000000
	.align		4
        /*0014*/ 	.word	0xfffffffd
	.align		4
        /*0018*/ 	.word	0x00000000
	.align		4
        /*001c*/ 	.word	0xfffffffc


//--------------------- .text._Z6derivsPKdPdS1_S1_ --------------------------
	.section	.text._Z6derivsPKdPdS1_S1_,"ax",@progbits
	.align	128
        .global         _Z6derivsPKdPdS1_S1_
        .type           _Z6derivsPKdPdS1_S1_,@function
        .size           _Z6derivsPKdPdS1_S1_,(.L_x_1 - _Z6derivsPKdPdS1_S1_)
        .other          _Z6derivsPKdPdS1_S1_,@"STO_CUDA_ENTRY STV_DEFAULT"
_Z6derivsPKdPdS1_S1_:
.text._Z6derivsPKdPdS1_S1_:
[----:B------:R-:W-:Y:S01]  /*0000*/  LDC R1, c[0x0][0x37c] ;  /* 0x0000df00ff017b82 */ /* 0x000fe20000000800 */
[----:B------:R-:W0:Y:S07]  /*0010*/  S2R R4, SR_TID.X ;  /* 0x0000000000047919 */ /* 0x000e2e0000002100 */
[----:B------:R-:W1:Y:S01]  /*0020*/  LDC.64 R2, c[0x0][0x380] ;  /* 0x0000e000ff027b82 */ /* 0x000e620000000a00 */
[----:B------:R-:W2:Y:S01]  /*0030*/  LDCU.64 UR8, c[0x0][0x358] ;  /* 0x00006b00ff0877ac */ /* 0x000ea20008000a00 */
[----:B------:R-:W0:Y:S02]  /*0040*/  S2R R11, SR_TID.Y ;  /* 0x00000000000b7919 */ /* 0x000e240000002200 */
[----:B0-----:R-:W-:-:S05]  /*0050*/  LEA R0, R11, R4, 0x5 ;  /* 0x000000040b007211 */ /* 0x001fca00078e28ff */
[----:B-1----:R-:W-:-:S06]  /*0060*/  IMAD.WIDE.U32 R2, R0, 0x8, R2 ;  /* 0x0000000800027825 */ /* 0x002fcc00078e0002 */
[----:B--2---:R-:W2:Y:S01]  /*0070*/  LDG.E.64 R2, desc[UR8][R2.64] ;  /* 0x0000000802027981 */ /* 0x004ea2000c1e1b00 */
[----:B------:R-:W0:Y:S01]  /*0080*/  S2UR UR5, SR_CgaCtaId ;  /* 0x00000000000579c3 */ /* 0x000e220000008800 */
[----:B------:R-:W-:Y:S01]  /*0090*/  UMOV UR4, 0x400 ;  /* 0x0000040000047882 */ /* 0x000fe20000000000 */
[----:B------:R-:W-:-:S04]  /*00a0*/  IADD3 R4, PT, PT, R4, -0x1, RZ ;  /* 0xffffffff04047810 */ /* 0x000fc80007ffe0ff */
[----:B------:R-:W-:-:S13]  /*00b0*/  ISETP.GT.U32.AND P0, PT, R4, 0x1d, PT ;  /* 0x0000001d0400780c */ /* 0x000fda0003f04070 */
[----:B------:R-:W1:Y:S01]  /*00c0*/  @!P0 LDC.64 R8, c[0x0][0x388] ;  /* 0x0000e200ff088b82 */ /* 0x000e620000000a00 */
[----:B0-----:R-:W-:Y:S02]  /*00d0*/  ULEA UR6, UR5, UR4, 0x18 ;  /* 0x0000000405067291 */ /* 0x001fe4000f8ec0ff */
[----:B------:R-:W-:-:S04]  /*00e0*/  UIADD3 UR4, UPT, UPT, UR4, 0x2000, URZ ;  /* 0x0000200004047890 */ /* 0x000fc8000fffe0ff */
[----:B------:R-:W-:Y:S01]  /*00f0*/  LEA R15, R0, UR6, 0x3 ;  /* 0x00000006000f7c11 */ /* 0x000fe2000f8e18ff */
[----:B------:R-:W-:-:S06]  /*0100*/  ULEA UR4, UR5, UR4, 0x18 ;  /* 0x0000000405047291 */ /* 0x000fcc000f8ec0ff */
[C---:B------:R-:W-:Y:S01]  /*0110*/  LEA R17, R0.reuse, UR4, 0x3 ;  /* 0x0000000400117c11 */ /* 0x040fe2000f8e18ff */
[----:B--2---:R1:W-:Y:S01]  /*0120*/  STS.64 [R15], R2 ;  /* 0x000000020f007388 */ /* 0x0043e20000000a00 */
[----:B------:R-:W-:Y:S01]  /*0130*/  BAR.SYNC.DEFER_BLOCKING 0x0 ;  /* 0x0000000000007b1d */ /* 0x000fe20000010000 */
[----:B-1----:R-:W-:-:S05]  /*0140*/  @!P0 IMAD.WIDE.U32 R2, R0, 0x8, R8 ;  /* 0x0000000800028825 */ /* 0x002fca00078e0008 */
[----:B------:R-:W-:Y:S04]  /*0150*/  @!P0 LDS.64 R4, [R15+0x8] ;  /* 0x000008000f048984 */ /* 0x000fe80000000a00 */
[----:B------:R-:W0:Y:S02]  /*0160*/  @!P0 LDS.64 R6, [R15+-0x8] ;  /* 0xfffff8000f068984 */ /* 0x000e240000000a00 */
[----:B0-----:R-:W-:Y:S01]  /*0170*/  @!P0 DADD R4, R4, -R6 ;  /* 0x0000000004048229 */ /* 0x001fe20000000806 */
[----:B------:R-:W-:-:S04]  /*0180*/  IADD3 R6, PT, PT, R11, -0x1, RZ ;  /* 0xffffffff0b067810 */ /* 0x000fc80007ffe0ff */
[----:B------:R-:W-:-:S03]  /*0190*/  ISETP.GT.U32.AND P1, PT, R6, 0x1d, PT ;  /* 0x0000001d0600780c */ /* 0x000fc60003f24070 */
[----:B------:R-:W-:-:S07]  /*01a0*/  @!P0 DMUL R4, R4, 0.5 ;  /* 0x3fe0000004048828 */ /* 0x000fce0000000000 */
[----:B------:R0:W-:Y:S04]  /*01b0*/  @!P0 STS.64 [R17], R4 ;  /* 0x0000000411008388 */ /* 0x0001e80000000a00 */
[----:B------:R0:W-:Y:S01]  /*01c0*/  @!P0 STG.E.64 desc[UR8][R2.64], R4 ;  /* 0x0000000402008986 */ /* 0x0001e2000c101b08 */
[----:B------:R-:W-:Y:S06]  /*01d0*/  BAR.SYNC.DEFER_BLOCKING 0x0 ;  /* 0x0000000000007b1d */ /* 0x000fec0000010000 */
[----:B------:R-:W-:Y:S05]  /*01e0*/  @P1 EXIT ;  /* 0x000000000000194d */ /* 0x000fea0003800000 */
[----:B0-----:R-:W-:Y:S01]  /*01f0*/  LDS.64 R2, [R15+0x100] ;  /* 0x000100000f027984 */ /* 0x001fe20000000a00 */
[----:B------:R-:W0:Y:S03]  /*0200*/  LDC.64 R10, c[0x0][0x390] ;  /* 0x0000e400ff0a7b82 */ /* 0x000e260000000a00 */
[----:B------:R-:W1:Y:S04]  /*0210*/  LDS.64 R4, [R15+-0x100] ;  /* 0xffff00000f047984 */ /* 0x000e680000000a00 */
[----:B------:R-:W-:Y:S01]  /*0220*/  LDS.64 R6, [R17+0x100] ;  /* 0x0001000011067984 */ /* 0x000fe20000000a00 */
[----:B------:R-:W2:Y:S03]  /*0230*/  LDC.64 R12, c[0x0][0x398] ;  /* 0x0000e600ff0c7b82 */ /* 0x000ea60000000a00 */
[----:B------:R-:W3:Y:S01]  /*0240*/  LDS.64 R8, [R17+-0x100] ;  /* 0xffff000011087984 */ /* 0x000ee20000000a00 */
[----:B-1----:R-:W-:Y:S01]  /*0250*/  DADD R2, R2, -R4 ;  /* 0x0000000002027229 */ /* 0x002fe20000000804 */
[----:B0-----:R-:W-:Y:S01]  /*0260*/  IMAD.WIDE.U32 R4, R0, 0x8, R10 ;  /* 0x0000000800047825 */ /* 0x001fe200078e000a */
[----:B---3--:R-:W-:-:S06]  /*0270*/  DADD R6, R6, -R8 ;  /* 0x0000000006067229 */ /* 0x008fcc0000000808 */
[----:B------:R-:W-:Y:S01]  /*0280*/  DMUL R2, R2, 0.5 ;  /* 0x3fe0000002027828 */ /* 0x000fe20000000000 */
[----:B--2---:R-:W-:Y:S01]  /*0290*/  IMAD.WIDE.U32 R8, R0, 0x8, R12 ;  /* 0x0000000800087825 */ /* 0x004fe200078e000c */
[----:B------:R-:W-:-:S05]  /*02a0*/  DMUL R6, R6, 0.5 ;  /* 0x3fe0000006067828 */ /* 0x000fca0000000000 */
[----:B------:R-:W-:Y:S04]  /*02b0*/  STG.E.64 desc[UR8][R4.64], R2 ;  /* 0x0000000204007986 */ /* 0x000fe8000c101b08 */
[----:B------:R-:W-:Y:S01]  /*02c0*/  STG.E.64 desc[UR8][R8.64], R6 ;  /* 0x0000000608007986 */ /* 0x000fe2000c101b08 */
[----:B------:R-:W-:Y:S05]  /*02d0*/  EXIT ;  /* 0x000000000000794d */ /* 0x000fea0003800000 */
.L_x_0:
[----:B------:R-:W-:-:S00]  /*02e0*/  BRA `(.L_x_0) ;  /* 0xfffffffc00fc7947 */ /* 0x000fc0000383ffff */
[----:B------:R-:W-:-:S00]  /*02f0*/  NOP ;  /* 0x0000000000007918 */ /* 0x000fc00000000000 */
        /* <DEDUP_REMOVED lines=8> */
.L_x_1:


//--------------------- .nv.shared._Z6derivsPKdPdS1_S1_ --------------------------
	.section	.nv.shared._Z6derivsPKdPdS1_S1_,"aw",@nobits
	.sectionflags	@""
	.align	8
.nv.shared._Z6derivsPKdPdS1_S1_:
	.zero		17408


//--------------------- .nv.shared.reserved.0     --------------------------
	.section	.nv.shared.reserved.0,"aw",@nobits
	.weak		__nv_reservedSMEM_offset_0_alias
	.size		__nv_reservedSMEM_offset_0_alias, 0, 64
	.other		__nv_reservedSMEM_offset_0_alias,@"STO_CUDA_RESERVED_SHARED STV_DEFAULT"
__nv_reservedSMEM_offset_0_alias:
	.zero		0
	.zero		64


//--------------------- .nv.constant0._Z6derivsPKdPdS1_S1_ --------------------------
	.section	.nv.constant0._Z6derivsPKdPdS1_S1_,"a",@progbits
	.sectionflags	@""
	.align	4
.nv.constant0._Z6derivsPKdPdS1_S1_:
	.zero		928


//--------------------- SYMBOLS --------------------------

	.type		.nv.reservedSmem.offset0,@object
	.size		.nv.reservedSmem.offset0,0x4
	.type		.nv.reservedSmem.cap,@object
	.size		.nv.reservedSmem.cap,0x4
